	.headerflags	@"EF_CUDA_TEXMODE_UNIFIED EF_CUDA_64BIT_ADDRESS EF_CUDA_ACCELERATORS EF_CUDA_SM90 EF_CUDA_VIRTUAL_SM(EF_CUDA_SM90)"
	.elftype	@"ET_EXEC"


//--------------------- .nv.info                  --------------------------
	.section	.nv.info,"",@"SHT_CUDA_INFO"
	.align	4


	//----- nvinfo : EIATTR_REGCOUNT
	.align		4
        /*0000*/ 	.byte	0x04, 0x2f
        /*0002*/ 	.short	(.L_2 - .L_1)
	.align		4
.L_1:
        /*0004*/ 	.word	index@(triton_poi_fused_add_native_group_norm_relu_21)
        /*0008*/ 	.word	0x0000001c


	//----- nvinfo : EIATTR_MIN_STACK_SIZE
	.align		4
.L_2:
        /*000c*/ 	.byte	0x04, 0x12
        /*000e*/ 	.short	(.L_4 - .L_3)
	.align		4
.L_3:
        /*0010*/ 	.word	index@(triton_poi_fused_add_native_group_norm_relu_21)
        /*0014*/ 	.word	0x00000000


	//----- nvinfo : EIATTR_FRAME_SIZE
	.align		4
.L_4:
        /*0018*/ 	.byte	0x04, 0x11
        /*001a*/ 	.short	(.L_6 - .L_5)
	.align		4
.L_5:
        /*001c*/ 	.word	index@(triton_poi_fused_add_native_group_norm_relu_21)
        /*0020*/ 	.word	0x00000000


	//----- nvinfo : EIATTR_MIN_STACK_SIZE
	.align		4
.L_6:
        /*0024*/ 	.byte	0x04, 0x12
        /*0026*/ 	.short	(.L_8 - .L_7)
	.align		4
.L_7:
        /*0028*/ 	.word	index@(triton_poi_fused_add_native_group_norm_relu_21)
        /*002c*/ 	.word	0x00000000
.L_8:


//--------------------- .nv.info.triton_poi_fused_add_native_group_norm_relu_21 --------------------------
	.section	.nv.info.triton_poi_fused_add_native_group_norm_relu_21,"",@"SHT_CUDA_INFO"
	.sectionflags	@""
	.align	4


	//----- nvinfo : EIATTR_CUDA_API_VERSION
	.align		4
        /*0000*/ 	.byte	0x04, 0x37
        /*0002*/ 	.short	(.L_10 - .L_9)
.L_9:
        /*0004*/ 	.word	0x0000007c


	//----- nvinfo : EIATTR_KPARAM_INFO
	.align		4
.L_10:
        /*0008*/ 	.byte	0x04, 0x17
        /*000a*/ 	.short	(.L_12 - .L_11)
.L_11:
        /*000c*/ 	.word	0x00000000
        /*0010*/ 	.short	0x000b
        /*0012*/ 	.short	0x0058
        /*0014*/ 	.byte	0x00, 0xf0, 0x11, 0x00


	//----- nvinfo : EIATTR_KPARAM_INFO
	.align		4
.L_12:
        /*0018*/ 	.byte	0x04, 0x17
        /*001a*/ 	.short	(.L_14 - .L_13)
.L_13:
        /*001c*/ 	.word	0x00000000
        /*0020*/ 	.short	0x000a
        /*0022*/ 	.short	0x0050
        /*0024*/ 	.byte	0x00, 0xf4, 0x21, 0x00


	//----- nvinfo : EIATTR_KPARAM_INFO
	.align		4
.L_14:
        /*0028*/ 	.byte	0x04, 0x17
        /*002a*/ 	.short	(.L_16 - .L_15)
.L_15:
        /*002c*/ 	.word	0x00000000
        /*0030*/ 	.short	0x0009
        /*0032*/ 	.short	0x0048
        /*0034*/ 	.byte	0x00, 0xf4, 0x21, 0x00


	//----- nvinfo : EIATTR_KPARAM_INFO
	.align		4
.L_16:
        /*0038*/ 	.byte	0x04, 0x17
        /*003a*/ 	.short	(.L_18 - .L_17)
.L_17:
        /*003c*/ 	.word	0x00000000
        /*0040*/ 	.short	0x0008
        /*0042*/ 	.short	0x0040
        /*0044*/ 	.byte	0x00, 0xf4, 0x21, 0x00


	//----- nvinfo : EIATTR_KPARAM_INFO
	.align		4
.L_18:
        /*0048*/ 	.byte	0x04, 0x17
        /*004a*/ 	.short	(.L_20 - .L_19)
.L_19:
        /*004c*/ 	.word	0x00000000
        /*0050*/ 	.short	0x0007
        /*0052*/ 	.short	0x0038
        /*0054*/ 	.byte	0x00, 0xf4, 0x21, 0x00


	//----- nvinfo : EIATTR_KPARAM_INFO
	.align		4
.L_20:
        /*0058*/ 	.byte	0x04, 0x17
        /*005a*/ 	.short	(.L_22 - .L_21)
.L_21:
        /*005c*/ 	.word	0x00000000
        /*0060*/ 	.short	0x0006
        /*0062*/ 	.short	0x0030
        /*0064*/ 	.byte	0x00, 0xf4, 0x21, 0x00


	//----- nvinfo : EIATTR_KPARAM_INFO
	.align		4
.L_22:
        /*0068*/ 	.byte	0x04, 0x17
        /*006a*/ 	.short	(.L_24 - .L_23)
.L_23:
        /*006c*/ 	.word	0x00000000
        /*0070*/ 	.short	0x0005
        /*0072*/ 	.short	0x0028
        /*0074*/ 	.byte	0x00, 0xf4, 0x21, 0x00


	//----- nvinfo : EIATTR_KPARAM_INFO
	.align		4
.L_24:
        /*0078*/ 	.byte	0x04, 0x17
        /*007a*/ 	.short	(.L_26 - .L_25)
.L_25:
        /*007c*/ 	.word	0x00000000
        /*0080*/ 	.short	0x0004
        /*0082*/ 	.short	0x0020
        /*0084*/ 	.byte	0x00, 0xf4, 0x21, 0x00


	//----- nvinfo : EIATTR_KPARAM_INFO
	.align		4
.L_26:
        /*0088*/ 	.byte	0x04, 0x17
        /*008a*/ 	.short	(.L_28 - .L_27)
.L_27:
        /*008c*/ 	.word	0x00000000
        /*0090*/ 	.short	0x0003
        /*0092*/ 	.short	0x0018
        /*0094*/ 	.byte	0x00, 0xf4, 0x21, 0x00


	//----- nvinfo : EIATTR_KPARAM_INFO
	.align		4
.L_28:
        /*0098*/ 	.byte	0x04, 0x17
        /*009a*/ 	.short	(.L_30 - .L_29)
.L_29:
        /*009c*/ 	.word	0x00000000
        /*00a0*/ 	.short	0x0002
        /*00a2*/ 	.short	0x0010
        /*00a4*/ 	.byte	0x00, 0xf4, 0x21, 0x00


	//----- nvinfo : EIATTR_KPARAM_INFO
	.align		4
.L_30:
        /*00a8*/ 	.byte	0x04, 0x17
        /*00aa*/ 	.short	(.L_32 - .L_31)
.L_31:
        /*00ac*/ 	.word	0x00000000
        /*00b0*/ 	.short	0x0001
        /*00b2*/ 	.short	0x0008
        /*00b4*/ 	.byte	0x00, 0xf4, 0x21, 0x00


	//----- nvinfo : EIATTR_KPARAM_INFO
	.align		4
.L_32:
        /*00b8*/ 	.byte	0x04, 0x17
        /*00ba*/ 	.short	(.L_34 - .L_33)
.L_33:
        /*00bc*/ 	.word	0x00000000
        /*00c0*/ 	.short	0x0000
        /*00c2*/ 	.short	0x0000
        /*00c4*/ 	.byte	0x00, 0xf4, 0x21, 0x00


	//----- nvinfo : EIATTR_SPARSE_MMA_MASK
	.align		4
.L_34:
        /*00c8*/ 	.byte	0x03, 0x50
        /*00ca*/ 	.short	0x0000


	//----- nvinfo : EIATTR_MAXREG_COUNT
	.align		4
        /*00cc*/ 	.byte	0x03, 0x1b
        /*00ce*/ 	.short	0x00ff


	//----- nvinfo : EIATTR_EXIT_INSTR_OFFSETS
	.align		4
        /*00d0*/ 	.byte	0x04, 0x1c
        /*00d2*/ 	.short	(.L_36 - .L_35)


	//   ....[0]....
.L_35:
        /*00d4*/ 	.word	0x000004e0


	//----- nvinfo : EIATTR_REQNTID
	.align		4
.L_36:
        /*00d8*/ 	.byte	0x04, 0x10
        /*00da*/ 	.short	(.L_38 - .L_37)
.L_37:
        /*00dc*/ 	.word	0x00000100
        /*00e0*/ 	.word	0x00000001
        /*00e4*/ 	.word	0x00000001


	//----- nvinfo : EIATTR_CBANK_PARAM_SIZE
	.align		4
.L_38:
        /*00e8*/ 	.byte	0x03, 0x19
        /*00ea*/ 	.short	0x005c


	//----- nvinfo : EIATTR_PARAM_CBANK
	.align		4
        /*00ec*/ 	.byte	0x04, 0x0a
        /*00ee*/ 	.short	(.L_40 - .L_39)
	.align		4
.L_39:
        /*00f0*/ 	.word	index@(.nv.constant0.triton_poi_fused_add_native_group_norm_relu_21)
        /*00f4*/ 	.short	0x0210
        /*00f6*/ 	.short	0x005c


	//----- nvinfo : EIATTR_SW_WAR
	.align		4
.L_40:
        /*00f8*/ 	.byte	0x04, 0x36
        /*00fa*/ 	.short	(.L_42 - .L_41)
.L_41:
        /*00fc*/ 	.word	0x00000008
.L_42:


//--------------------- .nv.callgraph             --------------------------
	.section	.nv.callgraph,"",@"SHT_CUDA_CALLGRAPH"
	.align	4
	.sectionentsize	8
	.align		4
        /*0000*/ 	.word	0x00000000
	.align		4
        /*0004*/ 	.word	0xffffffff
	.align		4
        /*0008*/ 	.word	0x00000000
	.align		4
        /*000c*/ 	.word	0xfffffffe
	.align		4
        /*0010*/ 	.word	0x00000000
	.align		4
        /*0014*/ 	.word	0xfffffffd
	.align		4
        /*0018*/ 	.word	0x00000000
	.align		4
        /*001c*/ 	.word	0xfffffffc


//--------------------- .nv.constant4             --------------------------
	.section	.nv.constant4,"a",@progbits
	.align	8
	.align		8
.nv.constant4:
        /*0000*/ 	.dword	_$_str


//--------------------- .text.triton_poi_fused_add_native_group_norm_relu_21 --------------------------
	.section	.text.triton_poi_fused_add_native_group_norm_relu_21,"ax",@progbits
	.align	128
        .global         triton_poi_fused_add_native_group_norm_relu_21
        .type           triton_poi_fused_add_native_group_norm_relu_21,@function
        .size           triton_poi_fused_add_native_group_norm_relu_21,(.L_x_1 - triton_poi_fused_add_native_group_norm_relu_21)
        .other          triton_poi_fused_add_native_group_norm_relu_21,@"STO_CUDA_ENTRY STV_DEFAULT"
triton_poi_fused_add_native_group_norm_relu_21:
.text.triton_poi_fused_add_native_group_norm_relu_21:
[----:B------:R-:W-:Y:S01]  /*0000*/  LDC R1, c[0x0][0x28] ;  /* 0x00000a00ff017b82 */ /* 0x000fe20000000800 */
[----:B------:R-:W1:Y:S07]  /*0010*/  S2R R0, SR_TID.X ;  /* 0x0000000000007919 */ /* 0x000e6e0000002100 */
[----:B------:R-:W2:Y:S01]  /*0020*/  LDC.64 R16, c[0x0][0x228] ;  /* 0x00008a00ff107b82 */ /* 0x000ea20000000a00 */
[----:B------:R-:W-:Y:S01]  /*0030*/  ULDC.64 UR4, c[0x0][0x208] ;  /* 0x0000820000047ab9 */ /* 0x000fe20000000a00 */
[----:B------:R-:W3:Y:S06]  /*0040*/  S2R R3, SR_CTAID.X ;  /* 0x0000000000037919 */ /* 0x000eec0000002500 */
[----:B------:R-:W4:Y:S08]  /*0050*/  LDC.64 R18, c[0x0][0x248] ;  /* 0x00009200ff127b82 */ /* 0x000f300000000a00 */
[----:B------:R-:W5:Y:S08]  /*0060*/  LDC.64 R12, c[0x0][0x240] ;  /* 0x00009000ff0c7b82 */ /* 0x000f700000000a00 */
[----:B------:R-:W2:Y:S01]  /*0070*/  LDC.64 R20, c[0x0][0x220] ;  /* 0x00008800ff147b82 */ /* 0x000ea20000000a00 */
[----:B-1----:R-:W-:-:S07]  /*0080*/  SHF.L.U32 R0, R0, 0x1, RZ ;  /* 0x0000000100007819 */ /* 0x002fce00000006ff */
[----:B------:R-:W1:Y:S01]  /*0090*/  LDC.64 R10, c[0x0][0x218] ;  /* 0x00008600ff0a7b82 */ /* 0x000e620000000a00 */
[----:B---3--:R-:W-:Y:S02]  /*00a0*/  SHF.R.S32.HI R5, RZ, 0x16, R3 ;  /* 0x00000016ff057819 */ /* 0x008fe40000011403 */
[----:B------:R-:W-:Y:S02]  /*00b0*/  LOP3.LUT R0, R0, 0x1fe, RZ, 0xc0, !PT ;  /* 0x000001fe00007812 */ /* 0x000fe400078ec0ff */
[----:B------:R-:W-:-:S03]  /*00c0*/  SGXT R5, R5, 0x1 ;  /* 0x000000010505781a */ /* 0x000fc60000000200 */
[----:B------:R-:W3:Y:S01]  /*00d0*/  LDC.64 R6, c[0x0][0x258] ;  /* 0x00009600ff067b82 */ /* 0x000ee20000000a00 */
[----:B------:R-:W-:-:S04]  /*00e0*/  LEA R0, R3, R0, 0x9 ;  /* 0x0000000003007211 */ /* 0x000fc800078e48ff */
[CC--:B------:R-:W-:Y:S02]  /*00f0*/  LEA.HI R2, R5.reuse, R0.reuse, RZ, 0x9 ;  /* 0x0000000005027211 */ /* 0x0c0fe400078f48ff */
[----:B------:R-:W-:Y:S01]  /*0100*/  LEA.HI R5, R5, R0, RZ, 0xf ;  /* 0x0000000005057211 */ /* 0x000fe200078f78ff */
[----:B------:R-:W1:Y:S01]  /*0110*/  LDC.64 R8, c[0x0][0x230] ;  /* 0x00008c00ff087b82 */ /* 0x000e620000000a00 */
[----:B------:R-:W-:Y:S02]  /*0120*/  LOP3.LUT R15, R2, 0xfffffe00, RZ, 0xc0, !PT ;  /* 0xfffffe00020f7812 */ /* 0x000fe400078ec0ff */
[----:B------:R-:W-:Y:S02]  /*0130*/  SHF.R.S32.HI R5, RZ, 0xf, R5 ;  /* 0x0000000fff057819 */ /* 0x000fe40000011405 */
[----:B------:R-:W-:-:S04]  /*0140*/  IADD3 R15, R0, -R15, RZ ;  /* 0x8000000f000f7210 */ /* 0x000fc80007ffe0ff */
[----:B------:R-:W-:-:S04]  /*0150*/  PRMT R2, R15, 0x9910, RZ ;  /* 0x000099100f027816 */ /* 0x000fc800000000ff */
[----:B------:R-:W-:-:S04]  /*0160*/  SHF.R.S32.HI R2, RZ, 0xf, R2 ;  /* 0x0000000fff027819 */ /* 0x000fc80000011402 */
[----:B------:R-:W-:-:S04]  /*0170*/  LOP3.LUT R2, R2, 0xffff, RZ, 0xc0, !PT ;  /* 0x0000ffff02027812 */ /* 0x000fc800078ec0ff */
[----:B------:R-:W-:-:S04]  /*0180*/  LEA.HI R2, R2, R15, RZ, 0x14 ;  /* 0x0000000f02027211 */ /* 0x000fc800078fa0ff */
[----:B------:R-:W-:Y:S02]  /*0190*/  PRMT R4, R2, 0x9910, RZ ;  /* 0x0000991002047816 */ /* 0x000fe400000000ff */
[----:B------:R-:W1:Y:S02]  /*01a0*/  LDC.64 R2, c[0x0][0x250] ;  /* 0x00009400ff027b82 */ /* 0x000e640000000a00 */
[----:B------:R-:W-:-:S04]  /*01b0*/  SHF.R.S32.HI R4, RZ, 0x4, R4 ;  /* 0x00000004ff047819 */ /* 0x000fc80000011404 */
[----:B------:R-:W-:-:S04]  /*01c0*/  PRMT R4, R4, 0x9910, RZ ;  /* 0x0000991004047816 */ /* 0x000fc800000000ff */
[----:B------:R-:W-:Y:S02]  /*01d0*/  LEA R23, R5, R4, 0x5 ;  /* 0x0000000405177211 */ /* 0x000fe400078e28ff */
[----:B------:R-:W3:Y:S03]  /*01e0*/  LDC.64 R4, c[0x0][0x260] ;  /* 0x00009800ff047b82 */ /* 0x000ee60000000a00 */
[----:B--2---:R-:W-:-:S06]  /*01f0*/  IMAD.WIDE R16, R23, 0x4, R16 ;  /* 0x0000000417107825 */ /* 0x004fcc00078e0210 */
[----:B------:R-:W2:Y:S01]  /*0200*/  LDG.E.EL R16, desc[UR4][R16.64] ;  /* 0x0000000410107981 */ /* 0x000ea2000c2e1900 */
[C---:B01----:R-:W-:Y:S02]  /*0210*/  IMAD.WIDE R24, R23.reuse, 0x4, R2 ;  /* 0x0000000417187825 */ /* 0x043fe400078e0202 */
[----:B------:R-:W0:Y:S03]  /*0220*/  LDC.64 R2, c[0x0][0x238] ;  /* 0x00008e00ff027b82 */ /* 0x000e260000000a00 */
[----:B------:R-:W2:Y:S01]  /*0230*/  LDG.E.EL R14, desc[UR4][R24.64] ;  /* 0x00000004180e7981 */ /* 0x000ea2000c2e1900 */
[----:B----4-:R-:W-:-:S04]  /*0240*/  IMAD.WIDE R18, R23, 0x4, R18 ;  /* 0x0000000417127825 */ /* 0x010fc800078e0212 */
[C---:B-----5:R-:W-:Y:S02]  /*0250*/  IMAD.WIDE R12, R0.reuse, 0x4, R12 ;  /* 0x00000004000c7825 */ /* 0x060fe400078e020c */
[----:B------:R-:W4:Y:S02]  /*0260*/  LDG.E.EL R18, desc[UR4][R18.64] ;  /* 0x0000000412127981 */ /* 0x000f24000c2e1900 */
[----:B------:R-:W-:Y:S02]  /*0270*/  IMAD.WIDE R20, R23, 0x4, R20 ;  /* 0x0000000417147825 */ /* 0x000fe400078e0214 */
[----:B------:R-:W4:Y:S02]  /*0280*/  LDG.E.64 R12, desc[UR4][R12.64] ;  /* 0x000000040c0c7981 */ /* 0x000f24000c1e1b00 */
[----:B------:R-:W-:Y:S02]  /*0290*/  IMAD.WIDE R10, R0, 0x4, R10 ;  /* 0x00000004000a7825 */ /* 0x000fe400078e020a */
[----:B------:R-:W5:Y:S02]  /*02a0*/  LDG.E.EL R20, desc[UR4][R20.64] ;  /* 0x0000000414147981 */ /* 0x000f64000c2e1900 */
[----:B---3--:R-:W-:-:S02]  /*02b0*/  IMAD.WIDE R6, R15, 0x4, R6 ;  /* 0x000000040f067825 */ /* 0x008fc400078e0206 */
[----:B------:R-:W5:Y:S02]  /*02c0*/  LDG.E.64 R10, desc[UR4][R10.64] ;  /* 0x000000040a0a7981 */ /* 0x000f64000c1e1b00 */
[C---:B------:R-:W-:Y:S02]  /*02d0*/  IMAD.WIDE R4, R15.reuse, 0x4, R4 ;  /* 0x000000040f047825 */ /* 0x040fe400078e0204 */
[----:B------:R-:W3:Y:S02]  /*02e0*/  LDG.E.EL.64 R6, desc[UR4][R6.64] ;  /* 0x0000000406067981 */ /* 0x000ee4000c2e1b00 */
[C---:B------:R-:W-:Y:S02]  /*02f0*/  IMAD.WIDE R8, R15.reuse, 0x4, R8 ;  /* 0x000000040f087825 */ /* 0x040fe400078e0208 */
[----:B------:R-:W3:Y:S02]  /*0300*/  LDG.E.EL.64 R4, desc[UR4][R4.64] ;  /* 0x0000000404047981 */ /* 0x000ee4000c2e1b00 */
[----:B0-----:R-:W-:-:S02]  /*0310*/  IMAD.WIDE R2, R15, 0x4, R2 ;  /* 0x000000040f027825 */ /* 0x001fc400078e0202 */
[----:B------:R-:W3:Y:S04]  /*0320*/  LDG.E.EL.64 R8, desc[UR4][R8.64] ;  /* 0x0000000408087981 */ /* 0x000ee8000c2e1b00 */
[----:B------:R-:W3:Y:S01]  /*0330*/  LDG.E.EL.64 R2, desc[UR4][R2.64] ;  /* 0x0000000402027981 */ /* 0x000ee2000c2e1b00 */
[----:B------:R-:W-:-:S10]  /*0340*/  HFMA2.MMA R15, -RZ, RZ, 0.8125, 0 ;  /* 0x3a800000ff0f7435 */ /* 0x000fd400000001ff */
[-C--:B--2---:R-:W-:Y:S01]  /*0350*/  FFMA R16, R16, R15.reuse, 9.9999997473787516356e-06 ;  /* 0x3727c5ac10107423 */ /* 0x084fe2000000000f */
[----:B------:R-:W-:-:S05]  /*0360*/  FFMA R17, R14, R15, 9.9999997473787516356e-06 ;  /* 0x3727c5ac0e117423 */ /* 0x000fca000000000f */
[----:B------:R-:W0:Y:S01]  /*0370*/  MUFU.RSQ R16, R16 ;  /* 0x0000001000107308 */ /* 0x000e220000001400 */
[----:B------:R-:W1:Y:S07]  /*0380*/  LDC.64 R14, c[0x0][0x210] ;  /* 0x00008400ff0e7b82 */ /* 0x000e6e0000000a00 */
[----:B------:R-:W2:Y:S01]  /*0390*/  MUFU.RSQ R17, R17 ;  /* 0x0000001100117308 */ /* 0x000ea20000001400 */
[--C-:B----4-:R-:W-:Y:S01]  /*03a0*/  FADD R22, R13, -R18.reuse ;  /* 0x800000120d167221 */ /* 0x110fe20000000000 */
[----:B------:R-:W-:Y:S01]  /*03b0*/  FADD R12, R12, -R18 ;  /* 0x800000120c0c7221 */ /* 0x000fe20000000000 */
[--C-:B-----5:R-:W-:Y:S01]  /*03c0*/  FADD R13, R11, -R20.reuse ;  /* 0x800000140b0d7221 */ /* 0x120fe20000000000 */
[----:B------:R-:W-:-:S03]  /*03d0*/  FADD R11, R10, -R20 ;  /* 0x800000140a0b7221 */ /* 0x000fc60000000000 */
[C---:B0-----:R-:W-:Y:S01]  /*03e0*/  FMUL R10, R16.reuse, R13 ;  /* 0x0000000d100a7220 */ /* 0x041fe20000400000 */
[C---:B--2---:R-:W-:Y:S01]  /*03f0*/  FMUL R22, R17.reuse, R22 ;  /* 0x0000001611167220 */ /* 0x044fe20000400000 */
[----:B------:R-:W-:Y:S01]  /*0400*/  FMUL R13, R17, R12 ;  /* 0x0000000c110d7220 */ /* 0x000fe20000400000 */
[----:B------:R-:W-:Y:S02]  /*0410*/  FMUL R11, R16, R11 ;  /* 0x0000000b100b7220 */ /* 0x000fe40000400000 */
[----:B---3--:R-:W-:Y:S01]  /*0420*/  FFMA R5, R7, R22, R5 ;  /* 0x0000001607057223 */ /* 0x008fe20000000005 */
[----:B------:R-:W-:Y:S01]  /*0430*/  FFMA R4, R6, R13, R4 ;  /* 0x0000000d06047223 */ /* 0x000fe20000000004 */
[----:B------:R-:W-:Y:S01]  /*0440*/  FFMA R10, R9, R10, R3 ;  /* 0x0000000a090a7223 */ /* 0x000fe20000000003 */
[----:B------:R-:W-:-:S04]  /*0450*/  FFMA R11, R8, R11, R2 ;  /* 0x0000000b080b7223 */ /* 0x000fc80000000002 */
[----:B------:R-:W-:Y:S01]  /*0460*/  FSETP.GEU.AND P1, PT, R10, -R5, PT ;  /* 0x800000050a00720b */ /* 0x000fe20003f2e000 */
[----:B------:R-:W-:Y:S01]  /*0470*/  FADD R5, R5, R10 ;  /* 0x0000000a05057221 */ /* 0x000fe20000000000 */
[----:B------:R-:W-:Y:S01]  /*0480*/  FADD R2, R4, R11 ;  /* 0x0000000b04027221 */ /* 0x000fe20000000000 */
[----:B------:R-:W-:Y:S01]  /*0490*/  FSETP.GEU.AND P0, PT, R11, -R4, PT ;  /* 0x800000040b00720b */ /* 0x000fe20003f0e000 */
[----:B-1----:R-:W-:Y:S02]  /*04a0*/  IMAD.WIDE R14, R0, 0x4, R14 ;  /* 0x00000004000e7825 */ /* 0x002fe400078e020e */
[----:B------:R-:W-:Y:S02]  /*04b0*/  FSEL R3, R5, RZ, P1 ;  /* 0x000000ff05037208 */ /* 0x000fe40000800000 */
[----:B------:R-:W-:-:S05]  /*04c0*/  FSEL R2, R2, RZ, P0 ;  /* 0x000000ff02027208 */ /* 0x000fca0000000000 */
[----:B------:R-:W-:Y:S01]  /*04d0*/  STG.E.64 desc[UR4][R14.64], R2 ;  /* 0x000000020e007986 */ /* 0x000fe2000c101b04 */
[----:B------:R-:W-:Y:S05]  /*04e0*/  EXIT ;  /* 0x000000000000794d */ /* 0x000fea0003800000 */
.L_x_0:
[----:B------:R-:W-:-:S00]  /*04f0*/  BRA `(.L_x_0) ;  /* 0xfffffffc00fc7947 */ /* 0x000fc0000383ffff */
[----:B------:R-:W-:-:S00]  /*0500*/  NOP ;  /* 0x0000000000007918 */ /* 0x000fc00000000000 */
[----:B------:R-:W-:-:S00]  /*0510*/  NOP ;  /* 0x0000000000007918 */ /* 0x000fc00000000000 */
[----:B------:R-:W-:-:S00]  /*0520*/  NOP ;  /* 0x0000000000007918 */ /* 0x000fc00000000000 */
[----:B------:R-:W-:-:S00]  /*0530*/  NOP ;  /* 0x0000000000007918 */ /* 0x000fc00000000000 */
[----:B------:R-:W-:-:S00]  /*0540*/  NOP ;  /* 0x0000000000007918 */ /* 0x000fc00000000000 */
[----:B------:R-:W-:-:S00]  /*0550*/  NOP ;  /* 0x0000000000007918 */ /* 0x000fc00000000000 */
[----:B------:R-:W-:-:S00]  /*0560*/  NOP ;  /* 0x0000000000007918 */ /* 0x000fc00000000000 */
[----:B------:R-:W-:-:S00]  /*0570*/  NOP ;  /* 0x0000000000007918 */ /* 0x000fc00000000000 */
.L_x_1:


//--------------------- .nv.global.init           --------------------------
	.section	.nv.global.init,"aw",@progbits
.nv.global.init:
	.type		_$_str,@object
	.size		_$_str,(.L_0 - _$_str)
_$_str:
        /*0000*/ 	.byte	0x5f, 0x5f, 0x43, 0x55, 0x44, 0x41, 0x5f, 0x46, 0x54, 0x5a, 0x00
.L_0:


//--------------------- .nv.constant0.triton_poi_fused_add_native_group_norm_relu_21 --------------------------
	.section	.nv.constant0.triton_poi_fused_add_native_group_norm_relu_21,"a",@progbits
	.sectionflags	@""
	.align	4
.nv.constant0.triton_poi_fused_add_native_group_norm_relu_21:
	.zero		620
